//
// Generated by NVIDIA NVVM Compiler
//
// Compiler Build ID: CL-36424714
// Cuda compilation tools, release 13.0, V13.0.88
// Based on NVVM 20.0.0
//

.version 9.0
.target sm_100
.address_size 64

	// .globl	exponentiationKernel

.visible .entry exponentiationKernel(
	.param .u32 exponentiationKernel_param_0,
	.param .u64 .ptr .align 1 exponentiationKernel_param_1,
	.param .u64 .ptr .align 1 exponentiationKernel_param_2
)
{
	.reg .pred 	%p<5>;
	.reg .b32 	%r<21>;
	.reg .b32 	%f<3>;
	.reg .b64 	%rd<9>;
	.reg .b64 	%fd<26>;

	ld.param.u32 	%r5, [exponentiationKernel_param_0];
	ld.param.u64 	%rd1, [exponentiationKernel_param_1];
	ld.param.u64 	%rd2, [exponentiationKernel_param_2];
	mov.u32 	%r6, %ntid.x;
	mov.u32 	%r7, %ctaid.x;
	mov.u32 	%r8, %tid.x;
	mad.lo.s32 	%r1, %r6, %r7, %r8;
	setp.ge.s32 	%p1, %r1, %r5;
	@%p1 bra 	$L__BB0_5;
	cvta.to.global.u64 	%rd3, %rd1;
	mul.wide.s32 	%rd4, %r1, 8;
	add.s64 	%rd5, %rd3, %rd4;
	ld.global.f64 	%fd1, [%rd5];
	fma.rn.f64 	%fd6, %fd1, 0d3FF71547652B82FE, 0d4338000000000000;
	{
	.reg .b32 %temp; 
	mov.b64 	{%r2, %temp}, %fd6;
	}
	mov.f64 	%fd7, 0dC338000000000000;
	add.rn.f64 	%fd8, %fd6, %fd7;
	fma.rn.f64 	%fd9, %fd8, 0dBFE62E42FEFA39EF, %fd1;
	fma.rn.f64 	%fd10, %fd8, 0dBC7ABC9E3B39803F, %fd9;
	fma.rn.f64 	%fd11, %fd10, 0d3E5ADE1569CE2BDF, 0d3E928AF3FCA213EA;
	fma.rn.f64 	%fd12, %fd11, %fd10, 0d3EC71DEE62401315;
	fma.rn.f64 	%fd13, %fd12, %fd10, 0d3EFA01997C89EB71;
	fma.rn.f64 	%fd14, %fd13, %fd10, 0d3F2A01A014761F65;
	fma.rn.f64 	%fd15, %fd14, %fd10, 0d3F56C16C1852B7AF;
	fma.rn.f64 	%fd16, %fd15, %fd10, 0d3F81111111122322;
	fma.rn.f64 	%fd17, %fd16, %fd10, 0d3FA55555555502A1;
	fma.rn.f64 	%fd18, %fd17, %fd10, 0d3FC5555555555511;
	fma.rn.f64 	%fd19, %fd18, %fd10, 0d3FE000000000000B;
	fma.rn.f64 	%fd20, %fd19, %fd10, 0d3FF0000000000000;
	fma.rn.f64 	%fd21, %fd20, %fd10, 0d3FF0000000000000;
	{
	.reg .b32 %temp; 
	mov.b64 	{%r3, %temp}, %fd21;
	}
	{
	.reg .b32 %temp; 
	mov.b64 	{%temp, %r4}, %fd21;
	}
	shl.b32 	%r9, %r2, 20;
	add.s32 	%r10, %r9, %r4;
	mov.b64 	%fd25, {%r3, %r10};
	{
	.reg .b32 %temp; 
	mov.b64 	{%temp, %r11}, %fd1;
	}
	mov.b32 	%f2, %r11;
	abs.f32 	%f1, %f2;
	setp.lt.f32 	%p2, %f1, 0f4086232B;
	@%p2 bra 	$L__BB0_4;
	setp.lt.f64 	%p3, %fd1, 0d0000000000000000;
	add.f64 	%fd22, %fd1, 0d7FF0000000000000;
	selp.f64 	%fd25, 0d0000000000000000, %fd22, %p3;
	setp.geu.f32 	%p4, %f1, 0f40874800;
	@%p4 bra 	$L__BB0_4;
	shr.u32 	%r12, %r2, 31;
	add.s32 	%r13, %r2, %r12;
	shr.s32 	%r14, %r13, 1;
	shl.b32 	%r15, %r14, 20;
	add.s32 	%r16, %r4, %r15;
	mov.b64 	%fd23, {%r3, %r16};
	sub.s32 	%r17, %r2, %r14;
	shl.b32 	%r18, %r17, 20;
	add.s32 	%r19, %r18, 1072693248;
	mov.b32 	%r20, 0;
	mov.b64 	%fd24, {%r20, %r19};
	mul.f64 	%fd25, %fd24, %fd23;
$L__BB0_4:
	cvta.to.global.u64 	%rd6, %rd2;
	add.s64 	%rd8, %rd6, %rd4;
	st.global.f64 	[%rd8], %fd25;
$L__BB0_5:
	ret;

}


// ===== COMPILED SASS (sm_100) =====

	.target	sm_100

	.elftype	@"ET_EXEC"


//--------------------- .note.nv.tkinfo           --------------------------
	.section	.note.nv.tkinfo,"",@"SHT_NOTE"
	.sectionflags	@"SHF_NOTE_NV_TKINFO"
	.tkinfo
        /*0018*/ 	.word	0x00000002
        /*0030*/ 	.string	""
        /*0030*/ 	.string	"ptxas"
        /*0030*/ 	.string	"Cuda compilation tools, release 13.0, V13.0.88"
        /*0030*/ 	.string	"Build cuda_13.0.r13.0/compiler.36424714_0"
        /*0030*/ 	.string	"-arch sm_100 -m 64 "



//--------------------- .note.nv.cuinfo           --------------------------
	.section	.note.nv.cuinfo,"",@"SHT_NOTE"
	.sectionflags	@"SHF_NOTE_NV_CUINFO"
        /*0018*/ 	.short	0x0002
        /*001a*/ 	.short	0x0064
        /*001c*/ 	.short	0x0082
	.zero		2


//--------------------- .nv.info                  --------------------------
	.section	.nv.info,"",@"SHT_CUDA_INFO"
	.align	4


	//----- nvinfo : EIATTR_REGCOUNT
	.align		4
        /*0000*/ 	.byte	0x04, 0x2f
        /*0002*/ 	.short	(.L_1 - .L_0)
	.align		4
.L_0:
        /*0004*/ 	.word	index@(exponentiationKernel)
        /*0008*/ 	.word	0x0000000e


	//----- nvinfo : EIATTR_FRAME_SIZE
	.align		4
.L_1:
        /*000c*/ 	.byte	0x04, 0x11
        /*000e*/ 	.short	(.L_3 - .L_2)
	.align		4
.L_2:
        /*0010*/ 	.word	index@(exponentiationKernel)
        /*0014*/ 	.word	0x00000000


	//----- nvinfo : EIATTR_MIN_STACK_SIZE
	.align		4
.L_3:
        /*0018*/ 	.byte	0x04, 0x12
        /*001a*/ 	.short	(.L_5 - .L_4)
	.align		4
.L_4:
        /*001c*/ 	.word	index@(exponentiationKernel)
        /*0020*/ 	.word	0x00000000
.L_5:


//--------------------- .nv.compat                --------------------------
	.section	.nv.compat,"",@"SHT_CUDA_COMPAT_INFO"
	.align	4
        /*0000*/ 	.byte	0x02, 0x09, 0x00, 0x00, 0x02, 0x02, 0x01, 0x00, 0x02, 0x05, 0x05, 0x00, 0x03, 0x07, 0x01, 0x01
        /*0010*/ 	.byte	0x02, 0x03, 0x00, 0x00, 0x02, 0x06, 0x01, 0x00, 0x04, 0x0b, 0x08, 0x00, 0x01, 0x00, 0x00, 0x00
        /*0020*/ 	.byte	0x00, 0x00, 0x00, 0x00


//--------------------- .nv.info.exponentiationKernel --------------------------
	.section	.nv.info.exponentiationKernel,"",@"SHT_CUDA_INFO"
	.sectionflags	@""
	.align	4


	//----- nvinfo : EIATTR_CUDA_API_VERSION
	.align		4
        /*0000*/ 	.byte	0x04, 0x37
        /*0002*/ 	.short	(.L_7 - .L_6)
.L_6:
        /*0004*/ 	.word	0x00000082


	//----- nvinfo : EIATTR_KPARAM_INFO
	.align		4
.L_7:
        /*0008*/ 	.byte	0x04, 0x17
        /*000a*/ 	.short	(.L_9 - .L_8)
.L_8:
        /*000c*/ 	.word	0x00000000
        /*0010*/ 	.short	0x0002
        /*0012*/ 	.short	0x0010
        /*0014*/ 	.byte	0x00, 0xf5, 0x21, 0x00


	//----- nvinfo : EIATTR_KPARAM_INFO
	.align		4
.L_9:
        /*0018*/ 	.byte	0x04, 0x17
        /*001a*/ 	.short	(.L_11 - .L_10)
.L_10:
        /*001c*/ 	.word	0x00000000
        /*0020*/ 	.short	0x0001
        /*0022*/ 	.short	0x0008
        /*0024*/ 	.byte	0x00, 0xf5, 0x21, 0x00


	//----- nvinfo : EIATTR_KPARAM_INFO
	.align		4
.L_11:
        /*0028*/ 	.byte	0x04, 0x17
        /*002a*/ 	.short	(.L_13 - .L_12)
.L_12:
        /*002c*/ 	.word	0x00000000
        /*0030*/ 	.short	0x0000
        /*0032*/ 	.short	0x0000
        /*0034*/ 	.byte	0x00, 0xf0, 0x11, 0x00


	//----- nvinfo : EIATTR_SPARSE_MMA_MASK
	.align		4
.L_13:
        /*0038*/ 	.byte	0x03, 0x50
        /*003a*/ 	.short	0x0000


	//----- nvinfo : EIATTR_MAXREG_COUNT
	.align		4
        /*003c*/ 	.byte	0x03, 0x1b
        /*003e*/ 	.short	0x00ff


	//----- nvinfo : EIATTR_MERCURY_ISA_VERSION
	.align		4
        /*0040*/ 	.byte	0x03, 0x5f
        /*0042*/ 	.short	0x0101


	//----- nvinfo : EIATTR_VRC_CTA_INIT_COUNT
	.align		4
        /*0044*/ 	.byte	0x02, 0x4a
	.zero		1
	.zero		1


	//----- nvinfo : EIATTR_EXIT_INSTR_OFFSETS
	.align		4
        /*0048*/ 	.byte	0x04, 0x1c
        /*004a*/ 	.short	(.L_15 - .L_14)


	//   ....[0]....
.L_14:
        /*004c*/ 	.word	0x00000070


	//   ....[1]....
        /*0050*/ 	.word	0x000004a0


	//----- nvinfo : EIATTR_CRS_STACK_SIZE
	.align		4
.L_15:
        /*0054*/ 	.byte	0x04, 0x1e
        /*0056*/ 	.short	(.L_17 - .L_16)
.L_16:
        /*0058*/ 	.word	0x00000000


	//----- nvinfo : EIATTR_CBANK_PARAM_SIZE
	.align		4
.L_17:
        /*005c*/ 	.byte	0x03, 0x19
        /*005e*/ 	.short	0x0018


	//----- nvinfo : EIATTR_PARAM_CBANK
	.align		4
        /*0060*/ 	.byte	0x04, 0x0a
        /*0062*/ 	.short	(.L_19 - .L_18)
	.align		4
.L_18:
        /*0064*/ 	.word	index@(.nv.constant0.exponentiationKernel)
        /*0068*/ 	.short	0x0380
        /*006a*/ 	.short	0x0018


	//----- nvinfo : EIATTR_SW_WAR
	.align		4
.L_19:
        /*006c*/ 	.byte	0x04, 0x36
        /*006e*/ 	.short	(.L_21 - .L_20)
.L_20:
        /*0070*/ 	.word	0x00000008
.L_21:


//--------------------- .nv.callgraph             --------------------------
	.section	.nv.callgraph,"",@"SHT_CUDA_CALLGRAPH"
	.align	4
	.sectionentsize	8
	.align		4
        /*0000*/ 	.word	0x00000000
	.align		4
        /*0004*/ 	.word	0xffffffff
	.align		4
        /*0008*/ 	.word	0x00000000
	.align		4
        /*000c*/ 	.word	0xfffffffe
	.align		4
        /*0010*/ 	.word	0x00000000
	.align		4
        /*0014*/ 	.word	0xfffffffd
	.align		4
        /*0018*/ 	.word	0x00000000
	.align		4
        /*001c*/ 	.word	0xfffffffc


//--------------------- .text.exponentiationKernel --------------------------
	.section	.text.exponentiationKernel,"ax",@progbits
	.align	128
        .global         exponentiationKernel
        .type           exponentiationKernel,@function
        .size           exponentiationKernel,(.L_x_3 - exponentiationKernel)
        .other          exponentiationKernel,@"STO_CUDA_ENTRY STV_DEFAULT"
exponentiationKernel:
.text.exponentiationKernel:
[----:B------:R-:W-:Y:S01]  /*0000*/  LDC R1, c[0x0][0x37c] ;  /* 0x0000df00ff017b82 */ /* 0x000fe20000000800 */
[----:B------:R-:W0:Y:S01]  /*0010*/  S2R R0, SR_CTAID.X ;  /* 0x0000000000007919 */ /* 0x000e220000002500 */
[----:B------:R-:W0:Y:S01]  /*0020*/  LDCU UR4, c[0x0][0x360] ;  /* 0x00006c00ff0477ac */ /* 0x000e220008000800 */
[----:B------:R-:W0:Y:S01]  /*0030*/  S2R R3, SR_TID.X ;  /* 0x0000000000037919 */ /* 0x000e220000002100 */
[----:B------:R-:W1:Y:S01]  /*0040*/  LDCU UR5, c[0x0][0x380] ;  /* 0x00007000ff0577ac */ /* 0x000e620008000800 */
[----:B0-----:R-:W-:-:S05]  /*0050*/  IMAD R0, R0, UR4, R3 ;  /* 0x0000000400007c24 */ /* 0x001fca000f8e0203 */
[----:B-1----:R-:W-:-:S13]  /*0060*/  ISETP.GE.AND P0, PT, R0, UR5, PT ;  /* 0x0000000500007c0c */ /* 0x002fda000bf06270 */
[----:B------:R-:W-:Y:S05]  /*0070*/  @P0 EXIT ;  /* 0x000000000000094d */ /* 0x000fea0003800000 */
[----:B------:R-:W0:Y:S01]  /*0080*/  LDC.64 R2, c[0x0][0x388] ;  /* 0x0000e200ff027b82 */ /* 0x000e220000000a00 */
[----:B------:R-:W1:Y:S01]  /*0090*/  LDCU.64 UR4, c[0x0][0x358] ;  /* 0x00006b00ff0477ac */ /* 0x000e620008000a00 */
[----:B------:R-:W-:Y:S02]  /*00a0*/  IMAD.MOV.U32 R4, RZ, RZ, 0x652b82fe ;  /* 0x652b82feff047424 */ /* 0x000fe400078e00ff */
[----:B------:R-:W-:Y:S01]  /*00b0*/  IMAD.MOV.U32 R5, RZ, RZ, 0x3ff71547 ;  /* 0x3ff71547ff057424 */ /* 0x000fe200078e00ff */
[----:B------:R-:W-:Y:S01]  /*00c0*/  UMOV UR6, 0xfefa39ef ;  /* 0xfefa39ef00067882 */ /* 0x000fe20000000000 */
[----:B------:R-:W-:Y:S02]  /*00d0*/  UMOV UR7, 0x3fe62e42 ;  /* 0x3fe62e4200077882 */ /* 0x000fe40000000000 */
[----:B------:R-:W2:Y:S01]  /*00e0*/  LDC.64 R10, c[0x0][0x390] ;  /* 0x0000e400ff0a7b82 */ /* 0x000ea20000000a00 */
[----:B0-----:R-:W-:-:S06]  /*00f0*/  IMAD.WIDE R2, R0, 0x8, R2 ;  /* 0x0000000800027825 */ /* 0x001fcc00078e0202 */
[----:B-1----:R-:W3:Y:S01]  /*0100*/  LDG.E.64 R2, desc[UR4][R2.64] ;  /* 0x0000000402027981 */ /* 0x002ee2000c1e1b00 */
[----:B------:R-:W-:Y:S01]  /*0110*/  BSSY.RECONVERGENT B0, `(.L_x_0) ;  /* 0x0000037000007945 */ /* 0x000fe20003800200 */
[----:B--2---:R-:W-:Y:S01]  /*0120*/  IMAD.WIDE R10, R0, 0x8, R10 ;  /* 0x00000008000a7825 */ /* 0x004fe200078e020a */
[----:B---3--:R-:W-:Y:S01]  /*0130*/  DFMA R4, R2, R4, 6.75539944105574400000e+15 ;  /* 0x433800000204742b */ /* 0x008fe20000000004 */
[----:B------:R-:W-:-:S07]  /*0140*/  FSETP.GEU.AND P0, PT, |R3|, 4.1917929649353027344, PT ;  /* 0x4086232b0300780b */ /* 0x000fce0003f0e200 */
[----:B------:R-:W-:-:S08]  /*0150*/  DADD R6, R4, -6.75539944105574400000e+15 ;  /* 0xc338000004067429 */ /* 0x000fd00000000000 */
[----:B------:R-:W-:Y:S01]  /*0160*/  DFMA R8, R6, -UR6, R2 ;  /* 0x8000000606087c2b */ /* 0x000fe20008000002 */
[----:B------:R-:W-:Y:S01]  /*0170*/  UMOV UR6, 0x3b39803f ;  /* 0x3b39803f00067882 */ /* 0x000fe20000000000 */
[----:B------:R-:W-:-:S06]  /*0180*/  UMOV UR7, 0x3c7abc9e ;  /* 0x3c7abc9e00077882 */ /* 0x000fcc0000000000 */
[----:B------:R-:W-:Y:S01]  /*0190*/  DFMA R6, R6, -UR6, R8 ;  /* 0x8000000606067c2b */ /* 0x000fe20008000008 */
[----:B------:R-:W-:Y:S01]  /*01a0*/  UMOV UR6, 0x69ce2bdf ;  /* 0x69ce2bdf00067882 */ /* 0x000fe20000000000 */
[----:B------:R-:W-:Y:S01]  /*01b0*/  IMAD.MOV.U32 R8, RZ, RZ, -0x35dec16 ;  /* 0xfca213eaff087424 */ /* 0x000fe200078e00ff */
[----:B------:R-:W-:Y:S01]  /*01c0*/  MOV R9, 0x3e928af3 ;  /* 0x3e928af300097802 */ /* 0x000fe20000000f00 */
[----:B------:R-:W-:-:S05]  /*01d0*/  UMOV UR7, 0x3e5ade15 ;  /* 0x3e5ade1500077882 */ /* 0x000fca0000000000 */
[----:B------:R-:W-:Y:S01]  /*01e0*/  DFMA R8, R6, UR6, R8 ;  /* 0x0000000606087c2b */ /* 0x000fe20008000008 */
[----:B------:R-:W-:Y:S01]  /*01f0*/  UMOV UR6, 0x62401315 ;  /* 0x6240131500067882 */ /* 0x000fe20000000000 */
[----:B------:R-:W-:-:S06]  /*0200*/  UMOV UR7, 0x3ec71dee ;  /* 0x3ec71dee00077882 */ /* 0x000fcc0000000000 */
[----:B------:R-:W-:Y:S01]  /*0210*/  DFMA R8, R6, R8, UR6 ;  /* 0x0000000606087e2b */ /* 0x000fe20008000008 */
        /* <DEDUP_REMOVED lines=20> */
[----:B------:R-:W-:-:S08]  /*0360*/  DFMA R8, R6, R8, UR6 ;  /* 0x0000000606087e2b */ /* 0x000fd00008000008 */
[----:B------:R-:W-:-:S08]  /*0370*/  DFMA R8, R6, R8, 1 ;  /* 0x3ff000000608742b */ /* 0x000fd00000000008 */
[----:B------:R-:W-:-:S10]  /*0380*/  DFMA R8, R6, R8, 1 ;  /* 0x3ff000000608742b */ /* 0x000fd40000000008 */
[----:B------:R-:W-:Y:S02]  /*0390*/  IMAD R7, R4, 0x100000, R9 ;  /* 0x0010000004077824 */ /* 0x000fe400078e0209 */
[----:B------:R-:W-:Y:S01]  /*03a0*/  IMAD.MOV.U32 R6, RZ, RZ, R8 ;  /* 0x000000ffff067224 */ /* 0x000fe200078e0008 */
[----:B------:R-:W-:Y:S06]  /*03b0*/  @!P0 BRA `(.L_x_1) ;  /* 0x0000000000308947 */ /* 0x000fec0003800000 */
[----:B------:R-:W-:Y:S01]  /*03c0*/  FSETP.GEU.AND P1, PT, |R3|, 4.2275390625, PT ;  /* 0x408748000300780b */ /* 0x000fe20003f2e200 */
[C---:B------:R-:W-:Y:S02]  /*03d0*/  DADD R6, R2.reuse, +INF ;  /* 0x7ff0000002067429 */ /* 0x040fe40000000000 */
[----:B------:R-:W-:-:S08]  /*03e0*/  DSETP.GEU.AND P0, PT, R2, RZ, PT ;  /* 0x000000ff0200722a */ /* 0x000fd00003f0e000 */
[----:B------:R-:W-:Y:S02]  /*03f0*/  FSEL R6, R6, RZ, P0 ;  /* 0x000000ff06067208 */ /* 0x000fe40000000000 */
[----:B------:R-:W-:Y:S02]  /*0400*/  @!P1 LEA.HI R0, R4, R4, RZ, 0x1 ;  /* 0x0000000404009211 */ /* 0x000fe400078f08ff */
[----:B------:R-:W-:Y:S02]  /*0410*/  FSEL R7, R7, RZ, P0 ;  /* 0x000000ff07077208 */ /* 0x000fe40000000000 */
[----:B------:R-:W-:-:S04]  /*0420*/  @!P1 SHF.R.S32.HI R3, RZ, 0x1, R0 ;  /* 0x00000001ff039819 */ /* 0x000fc80000011400 */
[----:B------:R-:W-:Y:S01]  /*0430*/  @!P1 IADD3 R2, PT, PT, R4, -R3, RZ ;  /* 0x8000000304029210 */ /* 0x000fe20007ffe0ff */
[----:B------:R-:W-:-:S03]  /*0440*/  @!P1 IMAD R9, R3, 0x100000, R9 ;  /* 0x0010000003099824 */ /* 0x000fc600078e0209 */
[----:B------:R-:W-:Y:S02]  /*0450*/  @!P1 LEA R3, R2, 0x3ff00000, 0x14 ;  /* 0x3ff0000002039811 */ /* 0x000fe400078ea0ff */
[----:B------:R-:W-:-:S06]  /*0460*/  @!P1 MOV R2, RZ ;  /* 0x000000ff00029202 */ /* 0x000fcc0000000f00 */
[----:B------:R-:W-:-:S11]  /*0470*/  @!P1 DMUL R6, R8, R2 ;  /* 0x0000000208069228 */ /* 0x000fd60000000000 */
.L_x_1:
[----:B------:R-:W-:Y:S05]  /*0480*/  BSYNC.RECONVERGENT B0 ;  /* 0x0000000000007941 */ /* 0x000fea0003800200 */
.L_x_0:
[----:B------:R-:W-:Y:S01]  /*0490*/  STG.E.64 desc[UR4][R10.64], R6 ;  /* 0x000000060a007986 */ /* 0x000fe2000c101b04 */
[----:B------:R-:W-:Y:S05]  /*04a0*/  EXIT ;  /* 0x000000000000794d */ /* 0x000fea0003800000 */
.L_x_2:
[----:B------:R-:W-:-:S00]  /*04b0*/  BRA `(.L_x_2) ;  /* 0xfffffffc00fc7947 */ /* 0x000fc0000383ffff */
[----:B------:R-:W-:-:S00]  /*04c0*/  NOP ;  /* 0x0000000000007918 */ /* 0x000fc00000000000 */
        /* <DEDUP_REMOVED lines=11> */
.L_x_3:


//--------------------- .nv.shared.reserved.0     --------------------------
	.section	.nv.shared.reserved.0,"aw",@nobits
	.weak		__nv_reservedSMEM_offset_0_alias
	.size		__nv_reservedSMEM_offset_0_alias, 0, 64
	.other		__nv_reservedSMEM_offset_0_alias,@"STO_CUDA_RESERVED_SHARED STV_DEFAULT"
__nv_reservedSMEM_offset_0_alias:
	.zero		0
	.zero		64


//--------------------- .nv.constant0.exponentiationKernel --------------------------
	.section	.nv.constant0.exponentiationKernel,"a",@progbits
	.sectionflags	@""
	.align	4
.nv.constant0.exponentiationKernel:
	.zero		920


//--------------------- SYMBOLS --------------------------

	.type		.nv.reservedSmem.offset0,@object
	.size		.nv.reservedSmem.offset0,0x4
